//
// Generated by NVIDIA NVVM Compiler
//
// Compiler Build ID: CL-36424714
// Cuda compilation tools, release 13.0, V13.0.88
// Based on NVVM 20.0.0
//

.version 9.0
.target sm_100
.address_size 64

	// .globl	_Z15vectorAddKernelPiS_S_i

.visible .entry _Z15vectorAddKernelPiS_S_i(
	.param .u64 .ptr .align 1 _Z15vectorAddKernelPiS_S_i_param_0,
	.param .u64 .ptr .align 1 _Z15vectorAddKernelPiS_S_i_param_1,
	.param .u64 .ptr .align 1 _Z15vectorAddKernelPiS_S_i_param_2,
	.param .u32 _Z15vectorAddKernelPiS_S_i_param_3
)
{
	.reg .pred 	%p<2>;
	.reg .b32 	%r<9>;
	.reg .b64 	%rd<11>;

	ld.param.u64 	%rd1, [_Z15vectorAddKernelPiS_S_i_param_0];
	ld.param.u64 	%rd2, [_Z15vectorAddKernelPiS_S_i_param_1];
	ld.param.u64 	%rd3, [_Z15vectorAddKernelPiS_S_i_param_2];
	ld.param.u32 	%r2, [_Z15vectorAddKernelPiS_S_i_param_3];
	mov.u32 	%r3, %ntid.x;
	mov.u32 	%r4, %ctaid.x;
	mov.u32 	%r5, %tid.x;
	mad.lo.s32 	%r1, %r3, %r4, %r5;
	setp.ge.s32 	%p1, %r1, %r2;
	@%p1 bra 	$L__BB0_2;
	cvta.to.global.u64 	%rd4, %rd1;
	cvta.to.global.u64 	%rd5, %rd2;
	cvta.to.global.u64 	%rd6, %rd3;
	mul.wide.s32 	%rd7, %r1, 4;
	add.s64 	%rd8, %rd4, %rd7;
	ld.global.u32 	%r6, [%rd8];
	add.s64 	%rd9, %rd5, %rd7;
	ld.global.u32 	%r7, [%rd9];
	add.s32 	%r8, %r7, %r6;
	add.s64 	%rd10, %rd6, %rd7;
	st.global.u32 	[%rd10], %r8;
$L__BB0_2:
	ret;

}


// ===== COMPILED SASS (sm_100) =====

	.target	sm_100

	.elftype	@"ET_EXEC"


//--------------------- .note.nv.tkinfo           --------------------------
	.section	.note.nv.tkinfo,"",@"SHT_NOTE"
	.sectionflags	@"SHF_NOTE_NV_TKINFO"
	.tkinfo
        /*0018*/ 	.word	0x00000002
        /*0030*/ 	.string	""
        /*0030*/ 	.string	"ptxas"
        /*0030*/ 	.string	"Cuda compilation tools, release 13.0, V13.0.88"
        /*0030*/ 	.string	"Build cuda_13.0.r13.0/compiler.36424714_0"
        /*0030*/ 	.string	"-arch sm_100 -m 64 "



//--------------------- .note.nv.cuinfo           --------------------------
	.section	.note.nv.cuinfo,"",@"SHT_NOTE"
	.sectionflags	@"SHF_NOTE_NV_CUINFO"
        /*0018*/ 	.short	0x0002
        /*001a*/ 	.short	0x0064
        /*001c*/ 	.short	0x0082
	.zero		2


//--------------------- .nv.info                  --------------------------
	.section	.nv.info,"",@"SHT_CUDA_INFO"
	.align	4


	//----- nvinfo : EIATTR_REGCOUNT
	.align		4
        /*0000*/ 	.byte	0x04, 0x2f
        /*0002*/ 	.short	(.L_1 - .L_0)
	.align		4
.L_0:
        /*0004*/ 	.word	index@(_Z15vectorAddKernelPiS_S_i)
        /*0008*/ 	.word	0x0000000c


	//----- nvinfo : EIATTR_FRAME_SIZE
	.align		4
.L_1:
        /*000c*/ 	.byte	0x04, 0x11
        /*000e*/ 	.short	(.L_3 - .L_2)
	.align		4
.L_2:
        /*0010*/ 	.word	index@(_Z15vectorAddKernelPiS_S_i)
        /*0014*/ 	.word	0x00000000


	//----- nvinfo : EIATTR_MIN_STACK_SIZE
	.align		4
.L_3:
        /*0018*/ 	.byte	0x04, 0x12
        /*001a*/ 	.short	(.L_5 - .L_4)
	.align		4
.L_4:
        /*001c*/ 	.word	index@(_Z15vectorAddKernelPiS_S_i)
        /*0020*/ 	.word	0x00000000
.L_5:


//--------------------- .nv.compat                --------------------------
	.section	.nv.compat,"",@"SHT_CUDA_COMPAT_INFO"
	.align	4
        /*0000*/ 	.byte	0x02, 0x09, 0x00, 0x00, 0x02, 0x02, 0x01, 0x00, 0x02, 0x05, 0x05, 0x00, 0x03, 0x07, 0x01, 0x01
        /*0010*/ 	.byte	0x02, 0x03, 0x00, 0x00, 0x02, 0x06, 0x01, 0x00, 0x04, 0x0b, 0x08, 0x00, 0x09, 0x00, 0x00, 0x00
        /*0020*/ 	.byte	0x00, 0x00, 0x00, 0x00


//--------------------- .nv.info._Z15vectorAddKernelPiS_S_i --------------------------
	.section	.nv.info._Z15vectorAddKernelPiS_S_i,"",@"SHT_CUDA_INFO"
	.sectionflags	@""
	.align	4


	//----- nvinfo : EIATTR_CUDA_API_VERSION
	.align		4
        /*0000*/ 	.byte	0x04, 0x37
        /*0002*/ 	.short	(.L_7 - .L_6)
.L_6:
        /*0004*/ 	.word	0x00000082


	//----- nvinfo : EIATTR_KPARAM_INFO
	.align		4
.L_7:
        /*0008*/ 	.byte	0x04, 0x17
        /*000a*/ 	.short	(.L_9 - .L_8)
.L_8:
        /*000c*/ 	.word	0x00000000
        /*0010*/ 	.short	0x0003
        /*0012*/ 	.short	0x0018
        /*0014*/ 	.byte	0x00, 0xf0, 0x11, 0x00


	//----- nvinfo : EIATTR_KPARAM_INFO
	.align		4
.L_9:
        /*0018*/ 	.byte	0x04, 0x17
        /*001a*/ 	.short	(.L_11 - .L_10)
.L_10:
        /*001c*/ 	.word	0x00000000
        /*0020*/ 	.short	0x0002
        /*0022*/ 	.short	0x0010
        /*0024*/ 	.byte	0x00, 0xf5, 0x21, 0x00


	//----- nvinfo : EIATTR_KPARAM_INFO
	.align		4
.L_11:
        /*0028*/ 	.byte	0x04, 0x17
        /*002a*/ 	.short	(.L_13 - .L_12)
.L_12:
        /*002c*/ 	.word	0x00000000
        /*0030*/ 	.short	0x0001
        /*0032*/ 	.short	0x0008
        /*0034*/ 	.byte	0x00, 0xf5, 0x21, 0x00


	//----- nvinfo : EIATTR_KPARAM_INFO
	.align		4
.L_13:
        /*0038*/ 	.byte	0x04, 0x17
        /*003a*/ 	.short	(.L_15 - .L_14)
.L_14:
        /*003c*/ 	.word	0x00000000
        /*0040*/ 	.short	0x0000
        /*0042*/ 	.short	0x0000
        /*0044*/ 	.byte	0x00, 0xf5, 0x21, 0x00


	//----- nvinfo : EIATTR_SPARSE_MMA_MASK
	.align		4
.L_15:
        /*0048*/ 	.byte	0x03, 0x50
        /*004a*/ 	.short	0x0000


	//----- nvinfo : EIATTR_MAXREG_COUNT
	.align		4
        /*004c*/ 	.byte	0x03, 0x1b
        /*004e*/ 	.short	0x00ff


	//----- nvinfo : EIATTR_MERCURY_ISA_VERSION
	.align		4
        /*0050*/ 	.byte	0x03, 0x5f
        /*0052*/ 	.short	0x0101


	//----- nvinfo : EIATTR_VRC_CTA_INIT_COUNT
	.align		4
        /*0054*/ 	.byte	0x02, 0x4a
	.zero		1
	.zero		1


	//----- nvinfo : EIATTR_EXIT_INSTR_OFFSETS
	.align		4
        /*0058*/ 	.byte	0x04, 0x1c
        /*005a*/ 	.short	(.L_17 - .L_16)


	//   ....[0]....
.L_16:
        /*005c*/ 	.word	0x00000070


	//   ....[1]....
        /*0060*/ 	.word	0x00000130


	//----- nvinfo : EIATTR_CBANK_PARAM_SIZE
	.align		4
.L_17:
        /*0064*/ 	.byte	0x03, 0x19
        /*0066*/ 	.short	0x001c


	//----- nvinfo : EIATTR_PARAM_CBANK
	.align		4
        /*0068*/ 	.byte	0x04, 0x0a
        /*006a*/ 	.short	(.L_19 - .L_18)
	.align		4
.L_18:
        /*006c*/ 	.word	index@(.nv.constant0._Z15vectorAddKernelPiS_S_i)
        /*0070*/ 	.short	0x0380
        /*0072*/ 	.short	0x001c


	//----- nvinfo : EIATTR_SW_WAR
	.align		4
.L_19:
        /*0074*/ 	.byte	0x04, 0x36
        /*0076*/ 	.short	(.L_21 - .L_20)
.L_20:
        /*0078*/ 	.word	0x00000008
.L_21:


//--------------------- .nv.callgraph             --------------------------
	.section	.nv.callgraph,"",@"SHT_CUDA_CALLGRAPH"
	.align	4
	.sectionentsize	8
	.align		4
        /*0000*/ 	.word	0x00000000
	.align		4
        /*0004*/ 	.word	0xffffffff
	.align		4
        /*0008*/ 	.word	0x00000000
	.align		4
        /*000c*/ 	.word	0xfffffffe
	.align		4
        /*0010*/ 	.word	0x00000000
	.align		4
        /*0014*/ 	.word	0xfffffffd
	.align		4
        /*0018*/ 	.word	0x00000000
	.align		4
        /*001c*/ 	.word	0xfffffffc


//--------------------- .text._Z15vectorAddKernelPiS_S_i --------------------------
	.section	.text._Z15vectorAddKernelPiS_S_i,"ax",@progbits
	.align	128
        .global         _Z15vectorAddKernelPiS_S_i
        .type           _Z15vectorAddKernelPiS_S_i,@function
        .size           _Z15vectorAddKernelPiS_S_i,(.L_x_1 - _Z15vectorAddKernelPiS_S_i)
        .other          _Z15vectorAddKernelPiS_S_i,@"STO_CUDA_ENTRY STV_DEFAULT"
_Z15vectorAddKernelPiS_S_i:
.text._Z15vectorAddKernelPiS_S_i:
[----:B------:R-:W-:Y:S01]  /*0000*/  LDC R1, c[0x0][0x37c] ;  /* 0x0000df00ff017b82 */ /* 0x000fe20000000800 */
[----:B------:R-:W0:Y:S01]  /*0010*/  S2R R9, SR_CTAID.X ;  /* 0x0000000000097919 */ /* 0x000e220000002500 */
[----:B------:R-:W0:Y:S01]  /*0020*/  LDCU UR4, c[0x0][0x360] ;  /* 0x00006c00ff0477ac */ /* 0x000e220008000800 */
[----:B------:R-:W0:Y:S01]  /*0030*/  S2R R0, SR_TID.X ;  /* 0x0000000000007919 */ /* 0x000e220000002100 */
[----:B------:R-:W1:Y:S01]  /*0040*/  LDCU UR5, c[0x0][0x398] ;  /* 0x00007300ff0577ac */ /* 0x000e620008000800 */
[----:B0-----:R-:W-:-:S05]  /*0050*/  IMAD R9, R9, UR4, R0 ;  /* 0x0000000409097c24 */ /* 0x001fca000f8e0200 */
[----:B-1----:R-:W-:-:S13]  /*0060*/  ISETP.GE.AND P0, PT, R9, UR5, PT ;  /* 0x0000000509007c0c */ /* 0x002fda000bf06270 */
[----:B------:R-:W-:Y:S05]  /*0070*/  @P0 EXIT ;  /* 0x000000000000094d */ /* 0x000fea0003800000 */
[----:B------:R-:W0:Y:S01]  /*0080*/  LDC.64 R2, c[0x0][0x380] ;  /* 0x0000e000ff027b82 */ /* 0x000e220000000a00 */
[----:B------:R-:W1:Y:S07]  /*0090*/  LDCU.64 UR4, c[0x0][0x358] ;  /* 0x00006b00ff0477ac */ /* 0x000e6e0008000a00 */
[----:B------:R-:W2:Y:S08]  /*00a0*/  LDC.64 R4, c[0x0][0x388] ;  /* 0x0000e200ff047b82 */ /* 0x000eb00000000a00 */
[----:B------:R-:W3:Y:S01]  /*00b0*/  LDC.64 R6, c[0x0][0x390] ;  /* 0x0000e400ff067b82 */ /* 0x000ee20000000a00 */
[----:B0-----:R-:W-:-:S06]  /*00c0*/  IMAD.WIDE R2, R9, 0x4, R2 ;  /* 0x0000000409027825 */ /* 0x001fcc00078e0202 */
[----:B-1----:R-:W4:Y:S01]  /*00d0*/  LDG.E R2, desc[UR4][R2.64] ;  /* 0x0000000402027981 */ /* 0x002f22000c1e1900 */
[----:B--2---:R-:W-:-:S06]  /*00e0*/  IMAD.WIDE R4, R9, 0x4, R4 ;  /* 0x0000000409047825 */ /* 0x004fcc00078e0204 */
[----:B------:R-:W4:Y:S01]  /*00f0*/  LDG.E R5, desc[UR4][R4.64] ;  /* 0x0000000404057981 */ /* 0x000f22000c1e1900 */
[----:B---3--:R-:W-:Y:S01]  /*0100*/  IMAD.WIDE R6, R9, 0x4, R6 ;  /* 0x0000000409067825 */ /* 0x008fe200078e0206 */
[----:B----4-:R-:W-:-:S05]  /*0110*/  IADD3 R9, PT, PT, R2, R5, RZ ;  /* 0x0000000502097210 */ /* 0x010fca0007ffe0ff */
[----:B------:R-:W-:Y:S01]  /*0120*/  STG.E desc[UR4][R6.64], R9 ;  /* 0x0000000906007986 */ /* 0x000fe2000c101904 */
[----:B------:R-:W-:Y:S05]  /*0130*/  EXIT ;  /* 0x000000000000794d */ /* 0x000fea0003800000 */
.L_x_0:
[----:B------:R-:W-:-:S00]  /*0140*/  BRA `(.L_x_0) ;  /* 0xfffffffc00fc7947 */ /* 0x000fc0000383ffff */
[----:B------:R-:W-:-:S00]  /*0150*/  NOP ;  /* 0x0000000000007918 */ /* 0x000fc00000000000 */
        /* <DEDUP_REMOVED lines=10> */
.L_x_1:


//--------------------- .nv.shared.reserved.0     --------------------------
	.section	.nv.shared.reserved.0,"aw",@nobits
	.weak		__nv_reservedSMEM_offset_0_alias
	.size		__nv_reservedSMEM_offset_0_alias, 0, 64
	.other		__nv_reservedSMEM_offset_0_alias,@"STO_CUDA_RESERVED_SHARED STV_DEFAULT"
__nv_reservedSMEM_offset_0_alias:
	.zero		0
	.zero		64


//--------------------- .nv.constant0._Z15vectorAddKernelPiS_S_i --------------------------
	.section	.nv.constant0._Z15vectorAddKernelPiS_S_i,"a",@progbits
	.sectionflags	@""
	.align	4
.nv.constant0._Z15vectorAddKernelPiS_S_i:
	.zero		924


//--------------------- SYMBOLS --------------------------

	.type		.nv.reservedSmem.offset0,@object
	.size		.nv.reservedSmem.offset0,0x4
